//
// Generated by NVIDIA NVVM Compiler
//
// Compiler Build ID: CL-36424714
// Cuda compilation tools, release 13.0, V13.0.88
// Based on NVVM 20.0.0
//

.version 9.0
.target sm_100
.address_size 64

	// .globl	_Z11hello_worldv
.extern .func  (.param .b32 func_retval0) vprintf
(
	.param .b64 vprintf_param_0,
	.param .b64 vprintf_param_1
)
;
.global .align 1 .b8 $str[55] = {68, 101, 118, 105, 99, 101, 40, 71, 80, 85, 41, 32, 71, 114, 105, 100, 32, 40, 37, 100, 44, 32, 37, 100, 41, 58, 32, 84, 104, 114, 101, 97, 100, 32, 40, 37, 100, 32, 37, 100, 41, 32, 116, 105, 100, 32, 40, 37, 100, 32, 37, 100, 41, 10};

.visible .entry _Z11hello_worldv()
{
	.local .align 8 .b8 	__local_depot0[24];
	.reg .b64 	%SP;
	.reg .b64 	%SPL;
	.reg .b32 	%r<11>;
	.reg .b64 	%rd<5>;

	mov.u64 	%SPL, __local_depot0;
	cvta.local.u64 	%SP, %SPL;
	add.u64 	%rd1, %SP, 0;
	add.u64 	%rd2, %SPL, 0;
	mov.u32 	%r1, %tid.y;
	mov.u32 	%r2, %ctaid.y;
	mov.u32 	%r3, %ntid.y;
	mad.lo.s32 	%r4, %r2, %r3, %r1;
	mov.u32 	%r5, %tid.x;
	mov.u32 	%r6, %ctaid.x;
	mov.u32 	%r7, %ntid.x;
	mad.lo.s32 	%r8, %r6, %r7, %r5;
	st.local.v2.u32 	[%rd2], {%r6, %r2};
	st.local.v2.u32 	[%rd2+8], {%r5, %r1};
	st.local.v2.u32 	[%rd2+16], {%r8, %r4};
	mov.u64 	%rd3, $str;
	cvta.global.u64 	%rd4, %rd3;
	{ // callseq 0, 0
	.param .b64 param0;
	st.param.b64 	[param0], %rd4;
	.param .b64 param1;
	st.param.b64 	[param1], %rd1;
	.param .b32 retval0;
	call.uni (retval0), 
	vprintf, 
	(
	param0, 
	param1
	);
	ld.param.b32 	%r9, [retval0];
	} // callseq 0
	ret;

}


// ===== COMPILED SASS (sm_100) =====

	.target	sm_100

	.elftype	@"ET_EXEC"


//--------------------- .note.nv.tkinfo           --------------------------
	.section	.note.nv.tkinfo,"",@"SHT_NOTE"
	.sectionflags	@"SHF_NOTE_NV_TKINFO"
	.tkinfo
        /*0018*/ 	.word	0x00000002
        /*0030*/ 	.string	""
        /*0030*/ 	.string	"ptxas"
        /*0030*/ 	.string	"Cuda compilation tools, release 13.0, V13.0.88"
        /*0030*/ 	.string	"Build cuda_13.0.r13.0/compiler.36424714_0"
        /*0030*/ 	.string	"-arch sm_100 -m 64 "



//--------------------- .note.nv.cuinfo           --------------------------
	.section	.note.nv.cuinfo,"",@"SHT_NOTE"
	.sectionflags	@"SHF_NOTE_NV_CUINFO"
        /*0018*/ 	.short	0x0002
        /*001a*/ 	.short	0x0064
        /*001c*/ 	.short	0x0082
	.zero		2


//--------------------- .nv.info                  --------------------------
	.section	.nv.info,"",@"SHT_CUDA_INFO"
	.align	4


	//----- nvinfo : EIATTR_REGCOUNT
	.align		4
        /*0000*/ 	.byte	0x04, 0x2f
        /*0002*/ 	.short	(.L_2 - .L_1)
	.align		4
.L_1:
        /*0004*/ 	.word	index@(_Z11hello_worldv)
        /*0008*/ 	.word	0x00000018


	//----- nvinfo : EIATTR_FRAME_SIZE
	.align		4
.L_2:
        /*000c*/ 	.byte	0x04, 0x11
        /*000e*/ 	.short	(.L_4 - .L_3)
	.align		4
.L_3:
        /*0010*/ 	.word	index@(_Z11hello_worldv)
        /*0014*/ 	.word	0x00000018


	//----- nvinfo : EIATTR_MIN_STACK_SIZE
	.align		4
.L_4:
        /*0018*/ 	.byte	0x04, 0x12
        /*001a*/ 	.short	(.L_6 - .L_5)
	.align		4
.L_5:
        /*001c*/ 	.word	index@(_Z11hello_worldv)
        /*0020*/ 	.word	0x00000018
.L_6:


//--------------------- .nv.compat                --------------------------
	.section	.nv.compat,"",@"SHT_CUDA_COMPAT_INFO"
	.align	4
        /*0000*/ 	.byte	0x02, 0x09, 0x00, 0x00, 0x02, 0x02, 0x01, 0x00, 0x02, 0x05, 0x05, 0x00, 0x03, 0x07, 0x01, 0x01
        /*0010*/ 	.byte	0x02, 0x03, 0x00, 0x00, 0x02, 0x06, 0x01, 0x00, 0x04, 0x0b, 0x08, 0x00, 0x09, 0x00, 0x00, 0x00
        /*0020*/ 	.byte	0x00, 0x00, 0x00, 0x00


//--------------------- .nv.info._Z11hello_worldv --------------------------
	.section	.nv.info._Z11hello_worldv,"",@"SHT_CUDA_INFO"
	.sectionflags	@""
	.align	4


	//----- nvinfo : EIATTR_CUDA_API_VERSION
	.align		4
        /*0000*/ 	.byte	0x04, 0x37
        /*0002*/ 	.short	(.L_8 - .L_7)
.L_7:
        /*0004*/ 	.word	0x00000082


	//----- nvinfo : EIATTR_SPARSE_MMA_MASK
	.align		4
.L_8:
        /*0008*/ 	.byte	0x03, 0x50
        /*000a*/ 	.short	0x0000


	//----- nvinfo : EIATTR_MAXREG_COUNT
	.align		4
        /*000c*/ 	.byte	0x03, 0x1b
        /*000e*/ 	.short	0x00ff


	//----- nvinfo : EIATTR_EXTERNS
	.align		4
        /*0010*/ 	.byte	0x04, 0x0f
        /*0012*/ 	.short	(.L_10 - .L_9)


	//   ....[0]....
	.align		4
.L_9:
        /*0014*/ 	.word	index@(vprintf)


	//----- nvinfo : EIATTR_MERCURY_ISA_VERSION
	.align		4
.L_10:
        /*0018*/ 	.byte	0x03, 0x5f
        /*001a*/ 	.short	0x0101


	//----- nvinfo : EIATTR_VRC_CTA_INIT_COUNT
	.align		4
        /*001c*/ 	.byte	0x02, 0x4a
	.zero		1
	.zero		1


	//----- nvinfo : EIATTR_SYSCALL_OFFSETS
	.align		4
        /*0020*/ 	.byte	0x04, 0x46
        /*0022*/ 	.short	(.L_12 - .L_11)


	//   ....[0]....
.L_11:
        /*0024*/ 	.word	0x00000170


	//----- nvinfo : EIATTR_EXIT_INSTR_OFFSETS
	.align		4
.L_12:
        /*0028*/ 	.byte	0x04, 0x1c
        /*002a*/ 	.short	(.L_14 - .L_13)


	//   ....[0]....
.L_13:
        /*002c*/ 	.word	0x00000180


	//----- nvinfo : EIATTR_SW_WAR
	.align		4
.L_14:
        /*0030*/ 	.byte	0x04, 0x36
        /*0032*/ 	.short	(.L_16 - .L_15)
.L_15:
        /*0034*/ 	.word	0x00000008
.L_16:


//--------------------- .nv.callgraph             --------------------------
	.section	.nv.callgraph,"",@"SHT_CUDA_CALLGRAPH"
	.align	4
	.sectionentsize	8
	.align		4
        /*0000*/ 	.word	0x00000000
	.align		4
        /*0004*/ 	.word	0xffffffff
	.align		4
        /*0008*/ 	.word	index@(_Z11hello_worldv)
	.align		4
        /*000c*/ 	.word	index@(vprintf)
	.align		4
        /*0010*/ 	.word	0x00000000
	.align		4
        /*0014*/ 	.word	0xfffffffe
	.align		4
        /*0018*/ 	.word	0x00000000
	.align		4
        /*001c*/ 	.word	0xfffffffd
	.align		4
        /*0020*/ 	.word	0x00000000
	.align		4
        /*0024*/ 	.word	0xfffffffc


//--------------------- .nv.constant4             --------------------------
	.section	.nv.constant4,"a",@progbits
	.align	8
	.align		8
.nv.constant4:
        /*0000*/ 	.dword	vprintf
	.align		8
        /*0008*/ 	.dword	$str


//--------------------- .text._Z11hello_worldv    --------------------------
	.section	.text._Z11hello_worldv,"ax",@progbits
	.align	128
        .global         _Z11hello_worldv
        .type           _Z11hello_worldv,@function
        .size           _Z11hello_worldv,(.L_x_2 - _Z11hello_worldv)
        .other          _Z11hello_worldv,@"STO_CUDA_ENTRY STV_DEFAULT"
_Z11hello_worldv:
.text._Z11hello_worldv:
[----:B------:R-:W0:Y:S01]  /*0000*/  LDC R1, c[0x0][0x37c] ;  /* 0x0000df00ff017b82 */ /* 0x000e220000000800 */
[----:B------:R-:W1:Y:S01]  /*0010*/  S2R R13, SR_CTAID.Y ;  /* 0x00000000000d7919 */ /* 0x000e620000002600 */
[----:B------:R-:W2:Y:S01]  /*0020*/  LDCU UR5, c[0x0][0x2fc] ;  /* 0x00005f80ff0577ac */ /* 0x000ea20008000800 */
[----:B0-----:R-:W-:Y:S01]  /*0030*/  VIADD R1, R1, 0xffffffe8 ;  /* 0xffffffe801017836 */ /* 0x001fe20000000000 */
[----:B------:R-:W-:Y:S01]  /*0040*/  MOV R0, 0x0 ;  /* 0x0000000000007802 */ /* 0x000fe20000000f00 */
[----:B------:R-:W1:Y:S01]  /*0050*/  S2R R12, SR_CTAID.X ;  /* 0x00000000000c7919 */ /* 0x000e620000002500 */
[----:B------:R-:W0:Y:S02]  /*0060*/  LDCU UR6, c[0x0][0x364] ;  /* 0x00006c80ff0677ac */ /* 0x000e240008000800 */
[----:B------:R3:W4:Y:S01]  /*0070*/  LDC.64 R8, c[0x4][R0] ;  /* 0x0100000000087b82 */ /* 0x0007220000000a00 */
[----:B------:R-:W0:Y:S01]  /*0080*/  S2R R11, SR_TID.Y ;  /* 0x00000000000b7919 */ /* 0x000e220000002200 */
[----:B------:R-:W5:Y:S01]  /*0090*/  LDCU UR7, c[0x0][0x360] ;  /* 0x00006c00ff0777ac */ /* 0x000f620008000800 */
[----:B------:R-:W5:Y:S01]  /*00a0*/  S2R R10, SR_TID.X ;  /* 0x00000000000a7919 */ /* 0x000f620000002100 */
[----:B------:R-:W2:Y:S02]  /*00b0*/  LDCU UR4, c[0x0][0x2f8] ;  /* 0x00005f00ff0477ac */ /* 0x000ea40008000800 */
[----:B--2---:R-:W-:-:S04]  /*00c0*/  IADD3 R6, P0, PT, R1, UR4, RZ ;  /* 0x0000000401067c10 */ /* 0x004fc8000ff1e0ff */
[----:B------:R-:W-:Y:S01]  /*00d0*/  IADD3.X R7, PT, PT, RZ, UR5, RZ, P0, !PT ;  /* 0x00000005ff077c10 */ /* 0x000fe200087fe4ff */
[----:B-1----:R3:W-:Y:S01]  /*00e0*/  STL.64 [R1], R12 ;  /* 0x0000000c01007387 */ /* 0x0027e20000100a00 */
[----:B0-----:R-:W-:Y:S02]  /*00f0*/  IMAD R3, R13, UR6, R11 ;  /* 0x000000060d037c24 */ /* 0x001fe4000f8e020b */
[----:B-----5:R-:W-:Y:S01]  /*0100*/  IMAD R2, R12, UR7, R10 ;  /* 0x000000070c027c24 */ /* 0x020fe2000f8e020a */
[----:B------:R3:W-:Y:S01]  /*0110*/  STL.64 [R1+0x8], R10 ;  /* 0x0000080a01007387 */ /* 0x0007e20000100a00 */
[----:B------:R-:W0:Y:S03]  /*0120*/  LDCU.64 UR6, c[0x4][0x8] ;  /* 0x01000100ff0677ac */ /* 0x000e260008000a00 */
[----:B------:R3:W-:Y:S01]  /*0130*/  STL.64 [R1+0x10], R2 ;  /* 0x0000100201007387 */ /* 0x0007e20000100a00 */
[----:B0-----:R-:W-:Y:S01]  /*0140*/  IMAD.U32 R4, RZ, RZ, UR6 ;  /* 0x00000006ff047e24 */ /* 0x001fe2000f8e00ff */
[----:B---34-:R-:W-:-:S07]  /*0150*/  MOV R5, UR7 ;  /* 0x0000000700057c02 */ /* 0x018fce0008000f00 */
[----:B------:R-:W-:-:S07]  /*0160*/  LEPC R20, `(.L_x_0) ;  /* 0x000000001014794e */ /* 0x000fce0000000000 */
[----:B------:R-:W-:Y:S05]  /*0170*/  CALL.ABS.NOINC R8 ;  /* 0x0000000008007343 */ /* 0x000fea0003c00000 */
.L_x_0:
[----:B------:R-:W-:Y:S05]  /*0180*/  EXIT ;  /* 0x000000000000794d */ /* 0x000fea0003800000 */
.L_x_1:
[----:B------:R-:W-:-:S00]  /*0190*/  BRA `(.L_x_1) ;  /* 0xfffffffc00fc7947 */ /* 0x000fc0000383ffff */
[----:B------:R-:W-:-:S00]  /*01a0*/  NOP ;  /* 0x0000000000007918 */ /* 0x000fc00000000000 */
        /* <DEDUP_REMOVED lines=13> */
.L_x_2:


//--------------------- .nv.global.init           --------------------------
	.section	.nv.global.init,"aw",@progbits
.nv.global.init:
	.type		$str,@object
	.size		$str,(.L_0 - $str)
$str:
        /*0000*/ 	.byte	0x44, 0x65, 0x76, 0x69, 0x63, 0x65, 0x28, 0x47, 0x50, 0x55, 0x29, 0x20, 0x47, 0x72, 0x69, 0x64
        /*0010*/ 	.byte	0x20, 0x28, 0x25, 0x64, 0x2c, 0x20, 0x25, 0x64, 0x29, 0x3a, 0x20, 0x54, 0x68, 0x72, 0x65, 0x61
        /*0020*/ 	.byte	0x64, 0x20, 0x28, 0x25, 0x64, 0x20, 0x25, 0x64, 0x29, 0x20, 0x74, 0x69, 0x64, 0x20, 0x28, 0x25
        /*0030*/ 	.byte	0x64, 0x20, 0x25, 0x64, 0x29, 0x0a, 0x00
.L_0:


//--------------------- .nv.shared.reserved.0     --------------------------
	.section	.nv.shared.reserved.0,"aw",@nobits
	.weak		__nv_reservedSMEM_offset_0_alias
	.size		__nv_reservedSMEM_offset_0_alias, 0, 64
	.other		__nv_reservedSMEM_offset_0_alias,@"STO_CUDA_RESERVED_SHARED STV_DEFAULT"
__nv_reservedSMEM_offset_0_alias:
	.zero		0
	.zero		64


//--------------------- .nv.constant0._Z11hello_worldv --------------------------
	.section	.nv.constant0._Z11hello_worldv,"a",@progbits
	.sectionflags	@""
	.align	4
.nv.constant0._Z11hello_worldv:
	.zero		896


//--------------------- SYMBOLS --------------------------

	.type		.nv.reservedSmem.offset0,@object
	.size		.nv.reservedSmem.offset0,0x4
	.type		vprintf,@function
